//
// Generated by NVIDIA NVVM Compiler
//
// Compiler Build ID: CL-36424714
// Cuda compilation tools, release 13.0, V13.0.88
// Based on NVVM 20.0.0
//

.version 9.0
.target sm_100
.address_size 64

	// .globl	_Z15write_thread_idPi

.visible .entry _Z15write_thread_idPi(
	.param .u64 .ptr .align 1 _Z15write_thread_idPi_param_0
)
{
	.reg .pred 	%p<7>;
	.reg .b32 	%r<30>;
	.reg .b64 	%rd<11>;

	ld.param.u64 	%rd2, [_Z15write_thread_idPi_param_0];
	cvta.to.global.u64 	%rd1, %rd2;
	mov.u32 	%r12, %ctaid.x;
	mov.u32 	%r13, %ntid.x;
	mov.u32 	%r14, %tid.x;
	mad.lo.s32 	%r1, %r12, %r13, %r14;
	mov.u32 	%r15, %nctaid.x;
	mul.lo.s32 	%r2, %r15, %r13;
	setp.gt.s32 	%p1, %r1, 1023;
	@%p1 bra 	$L__BB0_7;
	add.s32 	%r16, %r1, %r2;
	max.s32 	%r17, %r16, 1024;
	setp.lt.s32 	%p2, %r16, 1024;
	selp.u32 	%r18, 1, 0, %p2;
	add.s32 	%r19, %r16, %r18;
	sub.s32 	%r20, %r17, %r19;
	div.u32 	%r21, %r20, %r2;
	add.s32 	%r3, %r21, %r18;
	and.b32  	%r22, %r3, 3;
	setp.eq.s32 	%p3, %r22, 3;
	mov.u32 	%r28, %r1;
	@%p3 bra 	$L__BB0_4;
	add.s32 	%r23, %r3, 1;
	and.b32  	%r24, %r23, 3;
	neg.s32 	%r26, %r24;
	mov.u32 	%r28, %r1;
$L__BB0_3:
	.pragma "nounroll";
	mul.wide.s32 	%rd3, %r28, 4;
	add.s64 	%rd4, %rd1, %rd3;
	st.global.u32 	[%rd4], %r1;
	add.s32 	%r28, %r28, %r2;
	add.s32 	%r26, %r26, 1;
	setp.ne.s32 	%p4, %r26, 0;
	@%p4 bra 	$L__BB0_3;
$L__BB0_4:
	setp.lt.u32 	%p5, %r3, 3;
	@%p5 bra 	$L__BB0_7;
	mul.wide.s32 	%rd7, %r2, 4;
	shl.b32 	%r25, %r2, 2;
$L__BB0_6:
	mul.wide.s32 	%rd5, %r28, 4;
	add.s64 	%rd6, %rd1, %rd5;
	st.global.u32 	[%rd6], %r1;
	add.s64 	%rd8, %rd6, %rd7;
	st.global.u32 	[%rd8], %r1;
	add.s64 	%rd9, %rd8, %rd7;
	st.global.u32 	[%rd9], %r1;
	add.s64 	%rd10, %rd9, %rd7;
	st.global.u32 	[%rd10], %r1;
	add.s32 	%r28, %r25, %r28;
	setp.lt.s32 	%p6, %r28, 1024;
	@%p6 bra 	$L__BB0_6;
$L__BB0_7:
	ret;

}


// ===== COMPILED SASS (sm_100) =====

	.target	sm_100

	.elftype	@"ET_EXEC"


//--------------------- .note.nv.tkinfo           --------------------------
	.section	.note.nv.tkinfo,"",@"SHT_NOTE"
	.sectionflags	@"SHF_NOTE_NV_TKINFO"
	.tkinfo
        /*0018*/ 	.word	0x00000002
        /*0030*/ 	.string	""
        /*0030*/ 	.string	"ptxas"
        /*0030*/ 	.string	"Cuda compilation tools, release 13.0, V13.0.88"
        /*0030*/ 	.string	"Build cuda_13.0.r13.0/compiler.36424714_0"
        /*0030*/ 	.string	"-arch sm_100 -m 64 "



//--------------------- .note.nv.cuinfo           --------------------------
	.section	.note.nv.cuinfo,"",@"SHT_NOTE"
	.sectionflags	@"SHF_NOTE_NV_CUINFO"
        /*0018*/ 	.short	0x0002
        /*001a*/ 	.short	0x0064
        /*001c*/ 	.short	0x0082
	.zero		2


//--------------------- .nv.info                  --------------------------
	.section	.nv.info,"",@"SHT_CUDA_INFO"
	.align	4


	//----- nvinfo : EIATTR_REGCOUNT
	.align		4
        /*0000*/ 	.byte	0x04, 0x2f
        /*0002*/ 	.short	(.L_1 - .L_0)
	.align		4
.L_0:
        /*0004*/ 	.word	index@(_Z15write_thread_idPi)
        /*0008*/ 	.word	0x00000012


	//----- nvinfo : EIATTR_FRAME_SIZE
	.align		4
.L_1:
        /*000c*/ 	.byte	0x04, 0x11
        /*000e*/ 	.short	(.L_3 - .L_2)
	.align		4
.L_2:
        /*0010*/ 	.word	index@(_Z15write_thread_idPi)
        /*0014*/ 	.word	0x00000000


	//----- nvinfo : EIATTR_MIN_STACK_SIZE
	.align		4
.L_3:
        /*0018*/ 	.byte	0x04, 0x12
        /*001a*/ 	.short	(.L_5 - .L_4)
	.align		4
.L_4:
        /*001c*/ 	.word	index@(_Z15write_thread_idPi)
        /*0020*/ 	.word	0x00000000
.L_5:


//--------------------- .nv.compat                --------------------------
	.section	.nv.compat,"",@"SHT_CUDA_COMPAT_INFO"
	.align	4
        /*0000*/ 	.byte	0x02, 0x09, 0x00, 0x00, 0x02, 0x02, 0x01, 0x00, 0x02, 0x05, 0x05, 0x00, 0x03, 0x07, 0x01, 0x01
        /*0010*/ 	.byte	0x02, 0x03, 0x00, 0x00, 0x02, 0x06, 0x01, 0x00, 0x04, 0x0b, 0x08, 0x00, 0x09, 0x00, 0x00, 0x00
        /*0020*/ 	.byte	0x00, 0x00, 0x00, 0x00


//--------------------- .nv.info._Z15write_thread_idPi --------------------------
	.section	.nv.info._Z15write_thread_idPi,"",@"SHT_CUDA_INFO"
	.sectionflags	@""
	.align	4


	//----- nvinfo : EIATTR_CUDA_API_VERSION
	.align		4
        /*0000*/ 	.byte	0x04, 0x37
        /*0002*/ 	.short	(.L_7 - .L_6)
.L_6:
        /*0004*/ 	.word	0x00000082


	//----- nvinfo : EIATTR_KPARAM_INFO
	.align		4
.L_7:
        /*0008*/ 	.byte	0x04, 0x17
        /*000a*/ 	.short	(.L_9 - .L_8)
.L_8:
        /*000c*/ 	.word	0x00000000
        /*0010*/ 	.short	0x0000
        /*0012*/ 	.short	0x0000
        /*0014*/ 	.byte	0x00, 0xf5, 0x21, 0x00


	//----- nvinfo : EIATTR_SPARSE_MMA_MASK
	.align		4
.L_9:
        /*0018*/ 	.byte	0x03, 0x50
        /*001a*/ 	.short	0x0000


	//----- nvinfo : EIATTR_MAXREG_COUNT
	.align		4
        /*001c*/ 	.byte	0x03, 0x1b
        /*001e*/ 	.short	0x00ff


	//----- nvinfo : EIATTR_MERCURY_ISA_VERSION
	.align		4
        /*0020*/ 	.byte	0x03, 0x5f
        /*0022*/ 	.short	0x0101


	//----- nvinfo : EIATTR_VRC_CTA_INIT_COUNT
	.align		4
        /*0024*/ 	.byte	0x02, 0x4a
	.zero		1
	.zero		1


	//----- nvinfo : EIATTR_EXIT_INSTR_OFFSETS
	.align		4
        /*0028*/ 	.byte	0x04, 0x1c
        /*002a*/ 	.short	(.L_11 - .L_10)


	//   ....[0]....
.L_10:
        /*002c*/ 	.word	0x00000080


	//   ....[1]....
        /*0030*/ 	.word	0x00000340


	//   ....[2]....
        /*0034*/ 	.word	0x00000410


	//----- nvinfo : EIATTR_CRS_STACK_SIZE
	.align		4
.L_11:
        /*0038*/ 	.byte	0x04, 0x1e
        /*003a*/ 	.short	(.L_13 - .L_12)
.L_12:
        /*003c*/ 	.word	0x00000000


	//----- nvinfo : EIATTR_CBANK_PARAM_SIZE
	.align		4
.L_13:
        /*0040*/ 	.byte	0x03, 0x19
        /*0042*/ 	.short	0x0008


	//----- nvinfo : EIATTR_PARAM_CBANK
	.align		4
        /*0044*/ 	.byte	0x04, 0x0a
        /*0046*/ 	.short	(.L_15 - .L_14)
	.align		4
.L_14:
        /*0048*/ 	.word	index@(.nv.constant0._Z15write_thread_idPi)
        /*004c*/ 	.short	0x0380
        /*004e*/ 	.short	0x0008


	//----- nvinfo : EIATTR_SW_WAR
	.align		4
.L_15:
        /*0050*/ 	.byte	0x04, 0x36
        /*0052*/ 	.short	(.L_17 - .L_16)
.L_16:
        /*0054*/ 	.word	0x00000008
.L_17:


//--------------------- .nv.callgraph             --------------------------
	.section	.nv.callgraph,"",@"SHT_CUDA_CALLGRAPH"
	.align	4
	.sectionentsize	8
	.align		4
        /*0000*/ 	.word	0x00000000
	.align		4
        /*0004*/ 	.word	0xffffffff
	.align		4
        /*0008*/ 	.word	0x00000000
	.align		4
        /*000c*/ 	.word	0xfffffffe
	.align		4
        /*0010*/ 	.word	0x00000000
	.align		4
        /*0014*/ 	.word	0xfffffffd
	.align		4
        /*0018*/ 	.word	0x00000000
	.align		4
        /*001c*/ 	.word	0xfffffffc


//--------------------- .text._Z15write_thread_idPi --------------------------
	.section	.text._Z15write_thread_idPi,"ax",@progbits
	.align	128
        .global         _Z15write_thread_idPi
        .type           _Z15write_thread_idPi,@function
        .size           _Z15write_thread_idPi,(.L_x_5 - _Z15write_thread_idPi)
        .other          _Z15write_thread_idPi,@"STO_CUDA_ENTRY STV_DEFAULT"
_Z15write_thread_idPi:
.text._Z15write_thread_idPi:
[----:B------:R-:W-:Y:S01]  /*0000*/  LDC R1, c[0x0][0x37c] ;  /* 0x0000df00ff017b82 */ /* 0x000fe20000000800 */
[----:B------:R-:W0:Y:S07]  /*0010*/  S2R R3, SR_TID.X ;  /* 0x0000000000037919 */ /* 0x000e2e0000002100 */
[----:B------:R-:W0:Y:S08]  /*0020*/  S2UR UR4, SR_CTAID.X ;  /* 0x00000000000479c3 */ /* 0x000e300000002500 */
[----:B------:R-:W0:Y:S01]  /*0030*/  LDC R0, c[0x0][0x360] ;  /* 0x0000d800ff007b82 */ /* 0x000e220000000800 */
[----:B------:R-:W1:Y:S01]  /*0040*/  LDCU UR5, c[0x0][0x370] ;  /* 0x00006e00ff0577ac */ /* 0x000e620008000800 */
[----:B0-----:R-:W-:-:S02]  /*0050*/  IMAD R3, R0, UR4, R3 ;  /* 0x0000000400037c24 */ /* 0x001fc4000f8e0203 */
[----:B-1----:R-:W-:-:S03]  /*0060*/  IMAD R0, R0, UR5, RZ ;  /* 0x0000000500007c24 */ /* 0x002fc6000f8e02ff */
[----:B------:R-:W-:-:S13]  /*0070*/  ISETP.GT.AND P0, PT, R3, 0x3ff, PT ;  /* 0x000003ff0300780c */ /* 0x000fda0003f04270 */
[----:B------:R-:W-:Y:S05]  /*0080*/  @P0 EXIT ;  /* 0x000000000000094d */ /* 0x000fea0003800000 */
[----:B------:R-:W0:Y:S01]  /*0090*/  I2F.U32.RP R8, R0 ;  /* 0x0000000000087306 */ /* 0x000e220000209000 */
[----:B------:R-:W-:Y:S01]  /*00a0*/  IADD3 R2, PT, PT, R3, R0, RZ ;  /* 0x0000000003027210 */ /* 0x000fe20007ffe0ff */
[----:B------:R-:W-:Y:S01]  /*00b0*/  IMAD.MOV R9, RZ, RZ, -R0 ;  /* 0x000000ffff097224 */ /* 0x000fe200078e0a00 */
[----:B------:R-:W-:Y:S01]  /*00c0*/  ISETP.NE.U32.AND P2, PT, R0, RZ, PT ;  /* 0x000000ff0000720c */ /* 0x000fe20003f45070 */
[----:B------:R-:W1:Y:S01]  /*00d0*/  LDCU.64 UR4, c[0x0][0x358] ;  /* 0x00006b00ff0477ac */ /* 0x000e620008000a00 */
[C---:B------:R-:W-:Y:S01]  /*00e0*/  ISETP.GE.AND P0, PT, R2.reuse, 0x400, PT ;  /* 0x000004000200780c */ /* 0x040fe20003f06270 */
[----:B------:R-:W-:Y:S01]  /*00f0*/  BSSY.RECONVERGENT B0, `(.L_x_0) ;  /* 0x0000024000007945 */ /* 0x000fe20003800200 */
[----:B------:R-:W-:Y:S02]  /*0100*/  VIMNMX R7, PT, PT, R2, 0x400, !PT ;  /* 0x0000040002077848 */ /* 0x000fe40007fe0100 */
[----:B------:R-:W-:Y:S02]  /*0110*/  SEL R6, RZ, 0x1, P0 ;  /* 0x00000001ff067807 */ /* 0x000fe40000000000 */
[----:B------:R-:W-:-:S02]  /*0120*/  MOV R15, R3 ;  /* 0x00000003000f7202 */ /* 0x000fc40000000f00 */
[----:B------:R-:W-:Y:S01]  /*0130*/  IADD3 R7, PT, PT, R7, -R2, -R6 ;  /* 0x8000000207077210 */ /* 0x000fe20007ffe806 */
[----:B0-----:R-:W0:Y:S02]  /*0140*/  MUFU.RCP R8, R8 ;  /* 0x0000000800087308 */ /* 0x001e240000001000 */
[----:B0-----:R-:W-:-:S06]  /*0150*/  VIADD R4, R8, 0xffffffe ;  /* 0x0ffffffe08047836 */ /* 0x001fcc0000000000 */
[----:B------:R0:W2:Y:S02]  /*0160*/  F2I.FTZ.U32.TRUNC.NTZ R5, R4 ;  /* 0x0000000400057305 */ /* 0x0000a4000021f000 */
[----:B0-----:R-:W-:Y:S02]  /*0170*/  IMAD.MOV.U32 R4, RZ, RZ, RZ ;  /* 0x000000ffff047224 */ /* 0x001fe400078e00ff */
[----:B--2---:R-:W-:-:S04]  /*0180*/  IMAD R9, R9, R5, RZ ;  /* 0x0000000509097224 */ /* 0x004fc800078e02ff */
[----:B------:R-:W-:-:S06]  /*0190*/  IMAD.HI.U32 R8, R5, R9, R4 ;  /* 0x0000000905087227 */ /* 0x000fcc00078e0004 */
[----:B------:R-:W-:-:S04]  /*01a0*/  IMAD.HI.U32 R5, R8, R7, RZ ;  /* 0x0000000708057227 */ /* 0x000fc800078e00ff */
[----:B------:R-:W-:-:S04]  /*01b0*/  IMAD.MOV R2, RZ, RZ, -R5 ;  /* 0x000000ffff027224 */ /* 0x000fc800078e0a05 */
[----:B------:R-:W-:-:S05]  /*01c0*/  IMAD R7, R0, R2, R7 ;  /* 0x0000000200077224 */ /* 0x000fca00078e0207 */
[----:B------:R-:W-:-:S13]  /*01d0*/  ISETP.GE.U32.AND P0, PT, R7, R0, PT ;  /* 0x000000000700720c */ /* 0x000fda0003f06070 */
[----:B------:R-:W-:Y:S01]  /*01e0*/  @P0 IADD3 R7, PT, PT, -R0, R7, RZ ;  /* 0x0000000700070210 */ /* 0x000fe20007ffe1ff */
[----:B------:R-:W-:-:S03]  /*01f0*/  @P0 VIADD R5, R5, 0x1 ;  /* 0x0000000105050836 */ /* 0x000fc60000000000 */
[----:B------:R-:W-:-:S13]  /*0200*/  ISETP.GE.U32.AND P1, PT, R7, R0, PT ;  /* 0x000000000700720c */ /* 0x000fda0003f26070 */
[----:B------:R-:W-:Y:S02]  /*0210*/  @P1 IADD3 R5, PT, PT, R5, 0x1, RZ ;  /* 0x0000000105051810 */ /* 0x000fe40007ffe0ff */
[----:B------:R-:W-:-:S05]  /*0220*/  @!P2 LOP3.LUT R5, RZ, R0, RZ, 0x33, !PT ;  /* 0x00000000ff05a212 */ /* 0x000fca00078e33ff */
[----:B------:R-:W-:-:S05]  /*0230*/  IMAD.IADD R5, R6, 0x1, R5 ;  /* 0x0000000106057824 */ /* 0x000fca00078e0205 */
[C---:B------:R-:W-:Y:S02]  /*0240*/  LOP3.LUT R2, R5.reuse, 0x3, RZ, 0xc0, !PT ;  /* 0x0000000305027812 */ /* 0x040fe400078ec0ff */
[----:B------:R-:W-:Y:S02]  /*0250*/  ISETP.GE.U32.AND P1, PT, R5, 0x3, PT ;  /* 0x000000030500780c */ /* 0x000fe40003f26070 */
[----:B------:R-:W-:-:S13]  /*0260*/  ISETP.NE.AND P0, PT, R2, 0x3, PT ;  /* 0x000000030200780c */ /* 0x000fda0003f05270 */
[----:B-1----:R-:W-:Y:S05]  /*0270*/  @!P0 BRA `(.L_x_1) ;  /* 0x00000000002c8947 */ /* 0x002fea0003800000 */
[----:B------:R-:W0:Y:S01]  /*0280*/  LDC.64 R6, c[0x0][0x380] ;  /* 0x0000e000ff067b82 */ /* 0x000e220000000a00 */
[----:B------:R-:W-:Y:S01]  /*0290*/  VIADD R5, R5, 0x1 ;  /* 0x0000000105057836 */ /* 0x000fe20000000000 */
[----:B------:R-:W-:-:S04]  /*02a0*/  MOV R15, R3 ;  /* 0x00000003000f7202 */ /* 0x000fc80000000f00 */
[----:B------:R-:W-:-:S05]  /*02b0*/  LOP3.LUT R5, R5, 0x3, RZ, 0xc0, !PT ;  /* 0x0000000305057812 */ /* 0x000fca00078ec0ff */
[----:B------:R-:W-:-:S07]  /*02c0*/  IMAD.MOV R2, RZ, RZ, -R5 ;  /* 0x000000ffff027224 */ /* 0x000fce00078e0a05 */
.L_x_2:
[----:B0-----:R-:W-:Y:S01]  /*02d0*/  IMAD.WIDE R4, R15, 0x4, R6 ;  /* 0x000000040f047825 */ /* 0x001fe200078e0206 */
[----:B------:R-:W-:-:S03]  /*02e0*/  IADD3 R2, PT, PT, R2, 0x1, RZ ;  /* 0x0000000102027810 */ /* 0x000fc60007ffe0ff */
[----:B------:R-:W-:Y:S01]  /*02f0*/  IMAD.IADD R15, R0, 0x1, R15 ;  /* 0x00000001000f7824 */ /* 0x000fe200078e020f */
[----:B------:R1:W-:Y:S01]  /*0300*/  STG.E desc[UR4][R4.64], R3 ;  /* 0x0000000304007986 */ /* 0x0003e2000c101904 */
[----:B------:R-:W-:-:S13]  /*0310*/  ISETP.NE.AND P0, PT, R2, RZ, PT ;  /* 0x000000ff0200720c */ /* 0x000fda0003f05270 */
[----:B-1----:R-:W-:Y:S05]  /*0320*/  @P0 BRA `(.L_x_2) ;  /* 0xfffffffc00e80947 */ /* 0x002fea000383ffff */
.L_x_1:
[----:B------:R-:W-:Y:S05]  /*0330*/  BSYNC.RECONVERGENT B0 ;  /* 0x0000000000007941 */ /* 0x000fea0003800200 */
.L_x_0:
[----:B------:R-:W-:Y:S05]  /*0340*/  @!P1 EXIT ;  /* 0x000000000000994d */ /* 0x000fea0003800000 */
[----:B------:R-:W0:Y:S02]  /*0350*/  LDC.64 R10, c[0x0][0x380] ;  /* 0x0000e000ff0a7b82 */ /* 0x000e240000000a00 */
.L_x_3:
[----:B01----:R-:W-:Y:S01]  /*0360*/  IMAD.WIDE R12, R15, 0x4, R10 ;  /* 0x000000040f0c7825 */ /* 0x003fe200078e020a */
[----:B------:R-:W-:-:S04]  /*0370*/  LEA R15, R0, R15, 0x2 ;  /* 0x0000000f000f7211 */ /* 0x000fc800078e10ff */
[----:B------:R1:W-:Y:S01]  /*0380*/  STG.E desc[UR4][R12.64], R3 ;  /* 0x000000030c007986 */ /* 0x0003e2000c101904 */
[----:B------:R-:W-:Y:S01]  /*0390*/  IMAD.WIDE R4, R0, 0x4, R12 ;  /* 0x0000000400047825 */ /* 0x000fe200078e020c */
[----:B------:R-:W-:-:S04]  /*03a0*/  ISETP.GE.AND P0, PT, R15, 0x400, PT ;  /* 0x000004000f00780c */ /* 0x000fc80003f06270 */
[----:B------:R1:W-:Y:S01]  /*03b0*/  STG.E desc[UR4][R4.64], R3 ;  /* 0x0000000304007986 */ /* 0x0003e2000c101904 */
[----:B------:R-:W-:-:S05]  /*03c0*/  IMAD.WIDE R6, R0, 0x4, R4 ;  /* 0x0000000400067825 */ /* 0x000fca00078e0204 */
[----:B------:R1:W-:Y:S01]  /*03d0*/  STG.E desc[UR4][R6.64], R3 ;  /* 0x0000000306007986 */ /* 0x0003e2000c101904 */
[----:B------:R-:W-:-:S05]  /*03e0*/  IMAD.WIDE R8, R0, 0x4, R6 ;  /* 0x0000000400087825 */ /* 0x000fca00078e0206 */
[----:B------:R1:W-:Y:S01]  /*03f0*/  STG.E desc[UR4][R8.64], R3 ;  /* 0x0000000308007986 */ /* 0x0003e2000c101904 */
[----:B------:R-:W-:Y:S05]  /*0400*/  @!P0 BRA `(.L_x_3) ;  /* 0xfffffffc00d48947 */ /* 0x000fea000383ffff */
[----:B------:R-:W-:Y:S05]  /*0410*/  EXIT ;  /* 0x000000000000794d */ /* 0x000fea0003800000 */
.L_x_4:
[----:B------:R-:W-:-:S00]  /*0420*/  BRA `(.L_x_4) ;  /* 0xfffffffc00fc7947 */ /* 0x000fc0000383ffff */
[----:B------:R-:W-:-:S00]  /*0430*/  NOP ;  /* 0x0000000000007918 */ /* 0x000fc00000000000 */
        /* <DEDUP_REMOVED lines=12> */
.L_x_5:


//--------------------- .nv.shared.reserved.0     --------------------------
	.section	.nv.shared.reserved.0,"aw",@nobits
	.weak		__nv_reservedSMEM_offset_0_alias
	.size		__nv_reservedSMEM_offset_0_alias, 0, 64
	.other		__nv_reservedSMEM_offset_0_alias,@"STO_CUDA_RESERVED_SHARED STV_DEFAULT"
__nv_reservedSMEM_offset_0_alias:
	.zero		0
	.zero		64


//--------------------- .nv.constant0._Z15write_thread_idPi --------------------------
	.section	.nv.constant0._Z15write_thread_idPi,"a",@progbits
	.sectionflags	@""
	.align	4
.nv.constant0._Z15write_thread_idPi:
	.zero		904


//--------------------- SYMBOLS --------------------------

	.type		.nv.reservedSmem.offset0,@object
	.size		.nv.reservedSmem.offset0,0x4
